//
// Generated by NVIDIA NVVM Compiler
//
// Compiler Build ID: CL-36424714
// Cuda compilation tools, release 13.0, V13.0.88
// Based on NVVM 20.0.0
//

.version 9.0
.target sm_100
.address_size 64

	// .globl	_Z9addKernelPiS_S_

.visible .entry _Z9addKernelPiS_S_(
	.param .u64 .ptr .align 1 _Z9addKernelPiS_S__param_0,
	.param .u64 .ptr .align 1 _Z9addKernelPiS_S__param_1,
	.param .u64 .ptr .align 1 _Z9addKernelPiS_S__param_2
)
{
	.reg .b32 	%r<5>;
	.reg .b64 	%rd<11>;

	ld.param.u64 	%rd1, [_Z9addKernelPiS_S__param_0];
	ld.param.u64 	%rd2, [_Z9addKernelPiS_S__param_1];
	ld.param.u64 	%rd3, [_Z9addKernelPiS_S__param_2];
	cvta.to.global.u64 	%rd4, %rd3;
	cvta.to.global.u64 	%rd5, %rd2;
	cvta.to.global.u64 	%rd6, %rd1;
	mov.u32 	%r1, %tid.x;
	mul.wide.u32 	%rd7, %r1, 4;
	add.s64 	%rd8, %rd6, %rd7;
	ld.global.u32 	%r2, [%rd8];
	add.s64 	%rd9, %rd5, %rd7;
	ld.global.u32 	%r3, [%rd9];
	add.s32 	%r4, %r3, %r2;
	add.s64 	%rd10, %rd4, %rd7;
	st.global.u32 	[%rd10], %r4;
	ret;

}


// ===== COMPILED SASS (sm_100) =====

	.target	sm_100

	.elftype	@"ET_EXEC"


//--------------------- .note.nv.tkinfo           --------------------------
	.section	.note.nv.tkinfo,"",@"SHT_NOTE"
	.sectionflags	@"SHF_NOTE_NV_TKINFO"
	.tkinfo
        /*0018*/ 	.word	0x00000002
        /*0030*/ 	.string	""
        /*0030*/ 	.string	"ptxas"
        /*0030*/ 	.string	"Cuda compilation tools, release 13.0, V13.0.88"
        /*0030*/ 	.string	"Build cuda_13.0.r13.0/compiler.36424714_0"
        /*0030*/ 	.string	"-arch sm_100 -m 64 "



//--------------------- .note.nv.cuinfo           --------------------------
	.section	.note.nv.cuinfo,"",@"SHT_NOTE"
	.sectionflags	@"SHF_NOTE_NV_CUINFO"
        /*0018*/ 	.short	0x0002
        /*001a*/ 	.short	0x0064
        /*001c*/ 	.short	0x0082
	.zero		2


//--------------------- .nv.info                  --------------------------
	.section	.nv.info,"",@"SHT_CUDA_INFO"
	.align	4


	//----- nvinfo : EIATTR_REGCOUNT
	.align		4
        /*0000*/ 	.byte	0x04, 0x2f
        /*0002*/ 	.short	(.L_1 - .L_0)
	.align		4
.L_0:
        /*0004*/ 	.word	index@(_Z9addKernelPiS_S_)
        /*0008*/ 	.word	0x0000000c


	//----- nvinfo : EIATTR_FRAME_SIZE
	.align		4
.L_1:
        /*000c*/ 	.byte	0x04, 0x11
        /*000e*/ 	.short	(.L_3 - .L_2)
	.align		4
.L_2:
        /*0010*/ 	.word	index@(_Z9addKernelPiS_S_)
        /*0014*/ 	.word	0x00000000


	//----- nvinfo : EIATTR_MIN_STACK_SIZE
	.align		4
.L_3:
        /*0018*/ 	.byte	0x04, 0x12
        /*001a*/ 	.short	(.L_5 - .L_4)
	.align		4
.L_4:
        /*001c*/ 	.word	index@(_Z9addKernelPiS_S_)
        /*0020*/ 	.word	0x00000000
.L_5:


//--------------------- .nv.compat                --------------------------
	.section	.nv.compat,"",@"SHT_CUDA_COMPAT_INFO"
	.align	4
        /*0000*/ 	.byte	0x02, 0x09, 0x00, 0x00, 0x02, 0x02, 0x01, 0x00, 0x02, 0x05, 0x05, 0x00, 0x03, 0x07, 0x01, 0x01
        /*0010*/ 	.byte	0x02, 0x03, 0x00, 0x00, 0x02, 0x06, 0x01, 0x00, 0x04, 0x0b, 0x08, 0x00, 0x09, 0x00, 0x00, 0x00
        /*0020*/ 	.byte	0x00, 0x00, 0x00, 0x00


//--------------------- .nv.info._Z9addKernelPiS_S_ --------------------------
	.section	.nv.info._Z9addKernelPiS_S_,"",@"SHT_CUDA_INFO"
	.sectionflags	@""
	.align	4


	//----- nvinfo : EIATTR_CUDA_API_VERSION
	.align		4
        /*0000*/ 	.byte	0x04, 0x37
        /*0002*/ 	.short	(.L_7 - .L_6)
.L_6:
        /*0004*/ 	.word	0x00000082


	//----- nvinfo : EIATTR_KPARAM_INFO
	.align		4
.L_7:
        /*0008*/ 	.byte	0x04, 0x17
        /*000a*/ 	.short	(.L_9 - .L_8)
.L_8:
        /*000c*/ 	.word	0x00000000
        /*0010*/ 	.short	0x0002
        /*0012*/ 	.short	0x0010
        /*0014*/ 	.byte	0x00, 0xf5, 0x21, 0x00


	//----- nvinfo : EIATTR_KPARAM_INFO
	.align		4
.L_9:
        /*0018*/ 	.byte	0x04, 0x17
        /*001a*/ 	.short	(.L_11 - .L_10)
.L_10:
        /*001c*/ 	.word	0x00000000
        /*0020*/ 	.short	0x0001
        /*0022*/ 	.short	0x0008
        /*0024*/ 	.byte	0x00, 0xf5, 0x21, 0x00


	//----- nvinfo : EIATTR_KPARAM_INFO
	.align		4
.L_11:
        /*0028*/ 	.byte	0x04, 0x17
        /*002a*/ 	.short	(.L_13 - .L_12)
.L_12:
        /*002c*/ 	.word	0x00000000
        /*0030*/ 	.short	0x0000
        /*0032*/ 	.short	0x0000
        /*0034*/ 	.byte	0x00, 0xf5, 0x21, 0x00


	//----- nvinfo : EIATTR_SPARSE_MMA_MASK
	.align		4
.L_13:
        /*0038*/ 	.byte	0x03, 0x50
        /*003a*/ 	.short	0x0000


	//----- nvinfo : EIATTR_MAXREG_COUNT
	.align		4
        /*003c*/ 	.byte	0x03, 0x1b
        /*003e*/ 	.short	0x00ff


	//----- nvinfo : EIATTR_MERCURY_ISA_VERSION
	.align		4
        /*0040*/ 	.byte	0x03, 0x5f
        /*0042*/ 	.short	0x0101


	//----- nvinfo : EIATTR_VRC_CTA_INIT_COUNT
	.align		4
        /*0044*/ 	.byte	0x02, 0x4a
	.zero		1
	.zero		1


	//----- nvinfo : EIATTR_EXIT_INSTR_OFFSETS
	.align		4
        /*0048*/ 	.byte	0x04, 0x1c
        /*004a*/ 	.short	(.L_15 - .L_14)


	//   ....[0]....
.L_14:
        /*004c*/ 	.word	0x000000d0


	//----- nvinfo : EIATTR_CBANK_PARAM_SIZE
	.align		4
.L_15:
        /*0050*/ 	.byte	0x03, 0x19
        /*0052*/ 	.short	0x0018


	//----- nvinfo : EIATTR_PARAM_CBANK
	.align		4
        /*0054*/ 	.byte	0x04, 0x0a
        /*0056*/ 	.short	(.L_17 - .L_16)
	.align		4
.L_16:
        /*0058*/ 	.word	index@(.nv.constant0._Z9addKernelPiS_S_)
        /*005c*/ 	.short	0x0380
        /*005e*/ 	.short	0x0018


	//----- nvinfo : EIATTR_SW_WAR
	.align		4
.L_17:
        /*0060*/ 	.byte	0x04, 0x36
        /*0062*/ 	.short	(.L_19 - .L_18)
.L_18:
        /*0064*/ 	.word	0x00000008
.L_19:


//--------------------- .nv.callgraph             --------------------------
	.section	.nv.callgraph,"",@"SHT_CUDA_CALLGRAPH"
	.align	4
	.sectionentsize	8
	.align		4
        /*0000*/ 	.word	0x00000000
	.align		4
        /*0004*/ 	.word	0xffffffff
	.align		4
        /*0008*/ 	.word	0x00000000
	.align		4
        /*000c*/ 	.word	0xfffffffe
	.align		4
        /*0010*/ 	.word	0x00000000
	.align		4
        /*0014*/ 	.word	0xfffffffd
	.align		4
        /*0018*/ 	.word	0x00000000
	.align		4
        /*001c*/ 	.word	0xfffffffc


//--------------------- .text._Z9addKernelPiS_S_  --------------------------
	.section	.text._Z9addKernelPiS_S_,"ax",@progbits
	.align	128
        .global         _Z9addKernelPiS_S_
        .type           _Z9addKernelPiS_S_,@function
        .size           _Z9addKernelPiS_S_,(.L_x_1 - _Z9addKernelPiS_S_)
        .other          _Z9addKernelPiS_S_,@"STO_CUDA_ENTRY STV_DEFAULT"
_Z9addKernelPiS_S_:
.text._Z9addKernelPiS_S_:
[----:B------:R-:W-:Y:S01]  /*0000*/  LDC R1, c[0x0][0x37c] ;  /* 0x0000df00ff017b82 */ /* 0x000fe20000000800 */
[----:B------:R-:W0:Y:S07]  /*0010*/  S2R R9, SR_TID.X ;  /* 0x0000000000097919 */ /* 0x000e2e0000002100 */
[----:B------:R-:W0:Y:S01]  /*0020*/  LDC.64 R2, c[0x0][0x380] ;  /* 0x0000e000ff027b82 */ /* 0x000e220000000a00 */
[----:B------:R-:W1:Y:S07]  /*0030*/  LDCU.64 UR4, c[0x0][0x358] ;  /* 0x00006b00ff0477ac */ /* 0x000e6e0008000a00 */
[----:B------:R-:W2:Y:S08]  /*0040*/  LDC.64 R4, c[0x0][0x388] ;  /* 0x0000e200ff047b82 */ /* 0x000eb00000000a00 */
[----:B------:R-:W3:Y:S01]  /*0050*/  LDC.64 R6, c[0x0][0x390] ;  /* 0x0000e400ff067b82 */ /* 0x000ee20000000a00 */
[----:B0-----:R-:W-:-:S04]  /*0060*/  IMAD.WIDE.U32 R2, R9, 0x4, R2 ;  /* 0x0000000409027825 */ /* 0x001fc800078e0002 */
[C---:B--2---:R-:W-:Y:S02]  /*0070*/  IMAD.WIDE.U32 R4, R9.reuse, 0x4, R4 ;  /* 0x0000000409047825 */ /* 0x044fe400078e0004 */
[----:B-1----:R-:W2:Y:S04]  /*0080*/  LDG.E R2, desc[UR4][R2.64] ;  /* 0x0000000402027981 */ /* 0x002ea8000c1e1900 */
[----:B------:R-:W2:Y:S01]  /*0090*/  LDG.E R5, desc[UR4][R4.64] ;  /* 0x0000000404057981 */ /* 0x000ea2000c1e1900 */
[----:B---3--:R-:W-:Y:S01]  /*00a0*/  IMAD.WIDE.U32 R6, R9, 0x4, R6 ;  /* 0x0000000409067825 */ /* 0x008fe200078e0006 */
[----:B--2---:R-:W-:-:S05]  /*00b0*/  IADD3 R9, PT, PT, R2, R5, RZ ;  /* 0x0000000502097210 */ /* 0x004fca0007ffe0ff */
[----:B------:R-:W-:Y:S01]  /*00c0*/  STG.E desc[UR4][R6.64], R9 ;  /* 0x0000000906007986 */ /* 0x000fe2000c101904 */
[----:B------:R-:W-:Y:S05]  /*00d0*/  EXIT ;  /* 0x000000000000794d */ /* 0x000fea0003800000 */
.L_x_0:
[----:B------:R-:W-:-:S00]  /*00e0*/  BRA `(.L_x_0) ;  /* 0xfffffffc00fc7947 */ /* 0x000fc0000383ffff */
[----:B------:R-:W-:-:S00]  /*00f0*/  NOP ;  /* 0x0000000000007918 */ /* 0x000fc00000000000 */
        /* <DEDUP_REMOVED lines=8> */
.L_x_1:


//--------------------- .nv.shared.reserved.0     --------------------------
	.section	.nv.shared.reserved.0,"aw",@nobits
	.weak		__nv_reservedSMEM_offset_0_alias
	.size		__nv_reservedSMEM_offset_0_alias, 0, 64
	.other		__nv_reservedSMEM_offset_0_alias,@"STO_CUDA_RESERVED_SHARED STV_DEFAULT"
__nv_reservedSMEM_offset_0_alias:
	.zero		0
	.zero		64


//--------------------- .nv.constant0._Z9addKernelPiS_S_ --------------------------
	.section	.nv.constant0._Z9addKernelPiS_S_,"a",@progbits
	.sectionflags	@""
	.align	4
.nv.constant0._Z9addKernelPiS_S_:
	.zero		920


//--------------------- SYMBOLS --------------------------

	.type		.nv.reservedSmem.offset0,@object
	.size		.nv.reservedSmem.offset0,0x4
